	.headerflags	@"EF_CUDA_TEXMODE_UNIFIED EF_CUDA_64BIT_ADDRESS EF_CUDA_ACCELERATORS EF_CUDA_SM90 EF_CUDA_VIRTUAL_SM(EF_CUDA_SM90)"
	.elftype	@"ET_EXEC"


//--------------------- .nv.info                  --------------------------
	.section	.nv.info,"",@"SHT_CUDA_INFO"
	.align	4


	//----- nvinfo : EIATTR_REGCOUNT
	.align		4
        /*0000*/ 	.byte	0x04, 0x2f
        /*0002*/ 	.short	(.L_3 - .L_2)
	.align		4
.L_2:
        /*0004*/ 	.word	index@(triton_poi_fused__native_batch_norm_legit_no_training_silu_3)
        /*0008*/ 	.word	0x00000016


	//----- nvinfo : EIATTR_MIN_STACK_SIZE
	.align		4
.L_3:
        /*000c*/ 	.byte	0x04, 0x12
        /*000e*/ 	.short	(.L_5 - .L_4)
	.align		4
.L_4:
        /*0010*/ 	.word	index@(triton_poi_fused__native_batch_norm_legit_no_training_silu_3)
        /*0014*/ 	.word	0x00000000


	//----- nvinfo : EIATTR_FRAME_SIZE
	.align		4
.L_5:
        /*0018*/ 	.byte	0x04, 0x11
        /*001a*/ 	.short	(.L_7 - .L_6)
	.align		4
.L_6:
        /*001c*/ 	.word	index@(triton_poi_fused__native_batch_norm_legit_no_training_silu_3)
        /*0020*/ 	.word	0x00000000


	//----- nvinfo : EIATTR_MIN_STACK_SIZE
	.align		4
.L_7:
        /*0024*/ 	.byte	0x04, 0x12
        /*0026*/ 	.short	(.L_9 - .L_8)
	.align		4
.L_8:
        /*0028*/ 	.word	index@(triton_poi_fused__native_batch_norm_legit_no_training_silu_3)
        /*002c*/ 	.word	0x00000000
.L_9:


//--------------------- .nv.info.triton_poi_fused__native_batch_norm_legit_no_training_silu_3 --------------------------
	.section	.nv.info.triton_poi_fused__native_batch_norm_legit_no_training_silu_3,"",@"SHT_CUDA_INFO"
	.sectionflags	@""
	.align	4


	//----- nvinfo : EIATTR_CUDA_API_VERSION
	.align		4
        /*0000*/ 	.byte	0x04, 0x37
        /*0002*/ 	.short	(.L_11 - .L_10)
.L_10:
        /*0004*/ 	.word	0x0000007c


	//----- nvinfo : EIATTR_KPARAM_INFO
	.align		4
.L_11:
        /*0008*/ 	.byte	0x04, 0x17
        /*000a*/ 	.short	(.L_13 - .L_12)
.L_12:
        /*000c*/ 	.word	0x00000000
        /*0010*/ 	.short	0x0006
        /*0012*/ 	.short	0x0030
        /*0014*/ 	.byte	0x00, 0xf0, 0x11, 0x00


	//----- nvinfo : EIATTR_KPARAM_INFO
	.align		4
.L_13:
        /*0018*/ 	.byte	0x04, 0x17
        /*001a*/ 	.short	(.L_15 - .L_14)
.L_14:
        /*001c*/ 	.word	0x00000000
        /*0020*/ 	.short	0x0005
        /*0022*/ 	.short	0x0028
        /*0024*/ 	.byte	0x00, 0xf4, 0x21, 0x00


	//----- nvinfo : EIATTR_KPARAM_INFO
	.align		4
.L_15:
        /*0028*/ 	.byte	0x04, 0x17
        /*002a*/ 	.short	(.L_17 - .L_16)
.L_16:
        /*002c*/ 	.word	0x00000000
        /*0030*/ 	.short	0x0004
        /*0032*/ 	.short	0x0020
        /*0034*/ 	.byte	0x00, 0xf4, 0x21, 0x00


	//----- nvinfo : EIATTR_KPARAM_INFO
	.align		4
.L_17:
        /*0038*/ 	.byte	0x04, 0x17
        /*003a*/ 	.short	(.L_19 - .L_18)
.L_18:
        /*003c*/ 	.word	0x00000000
        /*0040*/ 	.short	0x0003
        /*0042*/ 	.short	0x0018
        /*0044*/ 	.byte	0x00, 0xf4, 0x21, 0x00


	//----- nvinfo : EIATTR_KPARAM_INFO
	.align		4
.L_19:
        /*0048*/ 	.byte	0x04, 0x17
        /*004a*/ 	.short	(.L_21 - .L_20)
.L_20:
        /*004c*/ 	.word	0x00000000
        /*0050*/ 	.short	0x0002
        /*0052*/ 	.short	0x0010
        /*0054*/ 	.byte	0x00, 0xf4, 0x21, 0x00


	//----- nvinfo : EIATTR_KPARAM_INFO
	.align		4
.L_21:
        /*0058*/ 	.byte	0x04, 0x17
        /*005a*/ 	.short	(.L_23 - .L_22)
.L_22:
        /*005c*/ 	.word	0x00000000
        /*0060*/ 	.short	0x0001
        /*0062*/ 	.short	0x0008
        /*0064*/ 	.byte	0x00, 0xf4, 0x21, 0x00


	//----- nvinfo : EIATTR_KPARAM_INFO
	.align		4
.L_23:
        /*0068*/ 	.byte	0x04, 0x17
        /*006a*/ 	.short	(.L_25 - .L_24)
.L_24:
        /*006c*/ 	.word	0x00000000
        /*0070*/ 	.short	0x0000
        /*0072*/ 	.short	0x0000
        /*0074*/ 	.byte	0x00, 0xf4, 0x21, 0x00


	//----- nvinfo : EIATTR_SPARSE_MMA_MASK
	.align		4
.L_25:
        /*0078*/ 	.byte	0x03, 0x50
        /*007a*/ 	.short	0x0000


	//----- nvinfo : EIATTR_MAXREG_COUNT
	.align		4
        /*007c*/ 	.byte	0x03, 0x1b
        /*007e*/ 	.short	0x00ff


	//----- nvinfo : EIATTR_EXIT_INSTR_OFFSETS
	.align		4
        /*0080*/ 	.byte	0x04, 0x1c
        /*0082*/ 	.short	(.L_27 - .L_26)


	//   ....[0]....
.L_26:
        /*0084*/ 	.word	0x000005e0


	//   ....[1]....
        /*0088*/ 	.word	0x00000600


	//----- nvinfo : EIATTR_REQNTID
	.align		4
.L_27:
        /*008c*/ 	.byte	0x04, 0x10
        /*008e*/ 	.short	(.L_29 - .L_28)
.L_28:
        /*0090*/ 	.word	0x00000080
        /*0094*/ 	.word	0x00000001
        /*0098*/ 	.word	0x00000001


	//----- nvinfo : EIATTR_CBANK_PARAM_SIZE
	.align		4
.L_29:
        /*009c*/ 	.byte	0x03, 0x19
        /*009e*/ 	.short	0x0034


	//----- nvinfo : EIATTR_PARAM_CBANK
	.align		4
        /*00a0*/ 	.byte	0x04, 0x0a
        /*00a2*/ 	.short	(.L_31 - .L_30)
	.align		4
.L_30:
        /*00a4*/ 	.word	index@(.nv.constant0.triton_poi_fused__native_batch_norm_legit_no_training_silu_3)
        /*00a8*/ 	.short	0x0210
        /*00aa*/ 	.short	0x0034


	//----- nvinfo : EIATTR_SW_WAR
	.align		4
.L_31:
        /*00ac*/ 	.byte	0x04, 0x36
        /*00ae*/ 	.short	(.L_33 - .L_32)
.L_32:
        /*00b0*/ 	.word	0x00000008
.L_33:


//--------------------- .nv.callgraph             --------------------------
	.section	.nv.callgraph,"",@"SHT_CUDA_CALLGRAPH"
	.align	4
	.sectionentsize	8
	.align		4
        /*0000*/ 	.word	0x00000000
	.align		4
        /*0004*/ 	.word	0xffffffff
	.align		4
        /*0008*/ 	.word	0x00000000
	.align		4
        /*000c*/ 	.word	0xfffffffe
	.align		4
        /*0010*/ 	.word	0x00000000
	.align		4
        /*0014*/ 	.word	0xfffffffd
	.align		4
        /*0018*/ 	.word	0x00000000
	.align		4
        /*001c*/ 	.word	0xfffffffc


//--------------------- .nv.constant4             --------------------------
	.section	.nv.constant4,"a",@progbits
	.align	8
	.align		8
.nv.constant4:
        /*0000*/ 	.dword	_$_str
	.align		8
        /*0008*/ 	.dword	_$_str_$_2


//--------------------- .text.triton_poi_fused__native_batch_norm_legit_no_training_silu_3 --------------------------
	.section	.text.triton_poi_fused__native_batch_norm_legit_no_training_silu_3,"ax",@progbits
	.align	128
        .global         triton_poi_fused__native_batch_norm_legit_no_training_silu_3
        .type           triton_poi_fused__native_batch_norm_legit_no_training_silu_3,@function
        .size           triton_poi_fused__native_batch_norm_legit_no_training_silu_3,(.L_x_1 - triton_poi_fused__native_batch_norm_legit_no_training_silu_3)
        .other          triton_poi_fused__native_batch_norm_legit_no_training_silu_3,@"STO_CUDA_ENTRY STV_DEFAULT"
triton_poi_fused__native_batch_norm_legit_no_training_silu_3:
.text.triton_poi_fused__native_batch_norm_legit_no_training_silu_3:
[----:B------:R-:W0:Y:S01]  /*0000*/  LDC R1, c[0x0][0x28] ;  /* 0x00000a00ff017b82 */ /* 0x000e220000000800 */
[----:B------:R-:W1:Y:S07]  /*0010*/  S2R R0, SR_TID.X ;  /* 0x0000000000007919 */ /* 0x000e6e0000002100 */
[----:B------:R-:W2:Y:S01]  /*0020*/  LDC.64 R12, c[0x0][0x228] ;  /* 0x00008a00ff0c7b82 */ /* 0x000ea20000000a00 */
[----:B------:R-:W-:Y:S01]  /*0030*/  ULDC.64 UR4, c[0x0][0x208] ;  /* 0x0000820000047ab9 */ /* 0x000fe20000000a00 */
[----:B------:R-:W3:Y:S06]  /*0040*/  S2R R5, SR_CTAID.X ;  /* 0x0000000000057919 */ /* 0x000eec0000002500 */
[----:B------:R-:W4:Y:S08]  /*0050*/  LDC.64 R16, c[0x0][0x218] ;  /* 0x00008600ff107b82 */ /* 0x000f300000000a00 */
[----:B------:R-:W5:Y:S08]  /*0060*/  LDC.64 R8, c[0x0][0x220] ;  /* 0x00008800ff087b82 */ /* 0x000f700000000a00 */
[----:B------:R-:W4:Y:S01]  /*0070*/  LDC.64 R6, c[0x0][0x230] ;  /* 0x00008c00ff067b82 */ /* 0x000f220000000a00 */
[----:B-1----:R-:W-:-:S07]  /*0080*/  SHF.L.U32 R0, R0, 0x1, RZ ;  /* 0x0000000100007819 */ /* 0x002fce00000006ff */
[----:B------:R-:W1:Y:S01]  /*0090*/  LDC.64 R18, c[0x0][0x238] ;  /* 0x00008e00ff127b82 */ /* 0x000e620000000a00 */
[----:B---3--:R-:W-:Y:S02]  /*00a0*/  SHF.R.S32.HI R3, RZ, 0x17, R5 ;  /* 0x00000017ff037819 */ /* 0x008fe40000011405 */
[----:B------:R-:W-:Y:S02]  /*00b0*/  LOP3.LUT R0, R0, 0xfe, RZ, 0xc0, !PT ;  /* 0x000000fe00007812 */ /* 0x000fe400078ec0ff */
[----:B------:R-:W-:Y:S02]  /*00c0*/  SGXT R3, R3, 0x1 ;  /* 0x000000010303781a */ /* 0x000fe40000000200 */
[----:B------:R-:W-:Y:S02]  /*00d0*/  LEA R0, R5, R0, 0x8 ;  /* 0x0000000005007211 */ /* 0x000fe400078e40ff */
[----:B------:R-:W-:Y:S02]  /*00e0*/  CS2R R4, SRZ ;  /* 0x0000000000047805 */ /* 0x000fe4000001ff00 */
[----:B------:R-:W-:-:S02]  /*00f0*/  LEA.HI R3, R3, R0, RZ, 0x4 ;  /* 0x0000000003037211 */ /* 0x000fc400078f20ff */
[----:B------:R-:W-:Y:S02]  /*0100*/  ISETP.GE.AND P0, PT, R0, 0x100, PT ;  /* 0x000001000000780c */ /* 0x000fe40003f06270 */
[----:B------:R-:W-:-:S04]  /*0110*/  SHF.R.S32.HI R3, RZ, 0x4, R3 ;  /* 0x00000004ff037819 */ /* 0x000fc80000011403 */
[----:B------:R-:W-:-:S04]  /*0120*/  LEA.HI R2, R3, R3, RZ, 0x2 ;  /* 0x0000000303027211 */ /* 0x000fc800078f10ff */
[----:B------:R-:W-:-:S04]  /*0130*/  LOP3.LUT R2, R2, 0xfffffffc, RZ, 0xc0, !PT ;  /* 0xfffffffc02027812 */ /* 0x000fc800078ec0ff */
[----:B------:R-:W-:-:S05]  /*0140*/  IADD3 R15, R3, -R2, RZ ;  /* 0x80000002030f7210 */ /* 0x000fca0007ffe0ff */
[----:B--2---:R-:W-:-:S05]  /*0150*/  IMAD.WIDE R12, R15, 0x4, R12 ;  /* 0x000000040f0c7825 */ /* 0x004fca00078e020c */
[----:B------:R-:W2:Y:S04]  /*0160*/  @!P0 LDG.E.EL R4, desc[UR4][R12.64] ;  /* 0x000000040c048981 */ /* 0x000ea8000c2e1900 */
[----:B------:R3:W2:Y:S01]  /*0170*/  @!P0 LDG.E.EL R5, desc[UR4][R12.64] ;  /* 0x000000040c058981 */ /* 0x0006a2000c2e1900 */
[----:B------:R-:W-:Y:S02]  /*0180*/  CS2R R10, SRZ ;  /* 0x00000000000a7805 */ /* 0x000fe4000001ff00 */
[----:B------:R-:W-:Y:S01]  /*0190*/  CS2R R2, SRZ ;  /* 0x0000000000027805 */ /* 0x000fe2000001ff00 */
[----:B----4-:R-:W-:-:S04]  /*01a0*/  IMAD.WIDE R16, R0, 0x4, R16 ;  /* 0x0000000400107825 */ /* 0x010fc800078e0210 */
[C---:B-----5:R-:W-:Y:S01]  /*01b0*/  IMAD.WIDE R8, R15.reuse, 0x4, R8 ;  /* 0x000000040f087825 */ /* 0x060fe200078e0208 */
[----:B------:R4:W5:Y:S01]  /*01c0*/  @!P0 LDG.E.64 R2, desc[UR4][R16.64] ;  /* 0x0000000410028981 */ /* 0x000962000c1e1b00 */
[----:B---3--:R-:W-:Y:S02]  /*01d0*/  CS2R R12, SRZ ;  /* 0x00000000000c7805 */ /* 0x008fe4000001ff00 */
[C---:B0-----:R-:W-:Y:S01]  /*01e0*/  IMAD.WIDE R6, R15.reuse, 0x4, R6 ;  /* 0x000000040f067825 */ /* 0x041fe200078e0206 */
[----:B------:R-:W5:Y:S03]  /*01f0*/  @!P0 LDG.E.EL R11, desc[UR4][R8.64] ;  /* 0x00000004080b8981 */ /* 0x000f66000c2e1900 */
[----:B-1----:R-:W-:Y:S01]  /*0200*/  IMAD.WIDE R18, R15, 0x4, R18 ;  /* 0x000000040f127825 */ /* 0x002fe200078e0212 */
[----:B------:R-:W3:Y:S01]  /*0210*/  @!P0 LDG.E.EL R12, desc[UR4][R8.64] ;  /* 0x00000004080c8981 */ /* 0x000ee2000c2e1900 */
[----:B------:R-:W-:-:S03]  /*0220*/  CS2R R14, SRZ ;  /* 0x00000000000e7805 */ /* 0x000fc6000001ff00 */
[----:B------:R-:W3:Y:S04]  /*0230*/  @!P0 LDG.E.EL R13, desc[UR4][R6.64] ;  /* 0x00000004060d8981 */ /* 0x000ee8000c2e1900 */
[----:B------:R-:W3:Y:S04]  /*0240*/  @!P0 LDG.E.EL R10, desc[UR4][R18.64] ;  /* 0x00000004120a8981 */ /* 0x000ee8000c2e1900 */
[----:B------:R0:W3:Y:S04]  /*0250*/  @!P0 LDG.E.EL R15, desc[UR4][R6.64] ;  /* 0x00000004060f8981 */ /* 0x0000e8000c2e1900 */
[----:B------:R-:W3:Y:S01]  /*0260*/  @!P0 LDG.E.EL R14, desc[UR4][R18.64] ;  /* 0x00000004120e8981 */ /* 0x000ee2000c2e1900 */
[----:B--2---:R-:W-:-:S04]  /*0270*/  FADD R4, R4, 9.9999997473787516356e-06 ;  /* 0x3727c5ac04047421 */ /* 0x004fc80000000000 */
[----:B----4-:R-:W1:Y:S01]  /*0280*/  MUFU.SQRT R16, R4 ;  /* 0x0000000400107308 */ /* 0x010e620000002000 */
[----:B------:R-:W-:-:S07]  /*0290*/  FADD R5, R5, 9.9999997473787516356e-06 ;  /* 0x3727c5ac05057421 */ /* 0x000fce0000000000 */
[----:B------:R-:W2:Y:S01]  /*02a0*/  MUFU.SQRT R17, R5 ;  /* 0x0000000500117308 */ /* 0x000ea20000002000 */
[C---:B-1----:R-:W-:Y:S02]  /*02b0*/  FSETP.GT.AND P1, PT, R16.reuse, 8.50705917302346158658e+37, PT ;  /* 0x7e8000001000780b */ /* 0x042fe40003f24000 */
[----:B------:R-:W-:Y:S02]  /*02c0*/  FSETP.GEU.AND P3, PT, R16, 1.175494350822287508e-38, PT ;  /* 0x008000001000780b */ /* 0x000fe40003f6e000 */
[C---:B--2---:R-:W-:Y:S02]  /*02d0*/  FSETP.GT.AND P2, PT, R17.reuse, 8.50705917302346158658e+37, PT ;  /* 0x7e8000001100780b */ /* 0x044fe40003f44000 */
[----:B------:R-:W-:-:S07]  /*02e0*/  FSETP.GEU.AND P4, PT, R17, 1.175494350822287508e-38, PT ;  /* 0x008000001100780b */ /* 0x000fce0003f8e000 */
[----:B------:R-:W-:Y:S01]  /*02f0*/  @P1 FMUL R16, R16, 0.25 ;  /* 0x3e80000010101820 */ /* 0x000fe20000400000 */
[----:B------:R-:W-:-:S03]  /*0300*/  HFMA2.MMA R4, -RZ, RZ, 1.625, 0 ;  /* 0x3e800000ff047435 */ /* 0x000fc600000001ff */
[----:B------:R-:W-:Y:S01]  /*0310*/  @!P3 FMUL R16, R16, 16777216 ;  /* 0x4b8000001010b820 */ /* 0x000fe20000400000 */
[----:B------:R-:W-:-:S05]  /*0320*/  @P2 FMUL R17, R17, 0.25 ;  /* 0x3e80000011112820 */ /* 0x000fca0000400000 */
[----:B------:R-:W1:Y:S01]  /*0330*/  MUFU.RCP R16, R16 ;  /* 0x0000001000107308 */ /* 0x000e620000001000 */
[----:B------:R-:W-:Y:S01]  /*0340*/  @!P4 FMUL R17, R17, 16777216 ;  /* 0x4b8000001111c820 */ /* 0x000fe20000400000 */
[----:B------:R-:W-:-:S06]  /*0350*/  FSEL R5, R4, 1, P1 ;  /* 0x3f80000004057808 */ /* 0x000fcc0000800000 */
[----:B------:R-:W2:Y:S01]  /*0360*/  MUFU.RCP R17, R17 ;  /* 0x0000001100117308 */ /* 0x000ea20000001000 */
[----:B------:R-:W-:Y:S01]  /*0370*/  @!P3 FMUL R5, R5, 16777216 ;  /* 0x4b8000000505b820 */ /* 0x000fe20000400000 */
[----:B0-----:R-:W-:Y:S01]  /*0380*/  FSEL R6, R4, 1, P2 ;  /* 0x3f80000004067808 */ /* 0x001fe20001000000 */
[----:B-----5:R-:W-:Y:S02]  /*0390*/  FADD R2, -R11, R2 ;  /* 0x000000020b027221 */ /* 0x020fe40000000100 */
[----:B-1----:R-:W-:Y:S02]  /*03a0*/  FMUL R5, R16, R5 ;  /* 0x0000000510057220 */ /* 0x002fe40000400000 */
[----:B------:R-:W-:Y:S01]  /*03b0*/  @!P4 FMUL R6, R6, 16777216 ;  /* 0x4b8000000606c820 */ /* 0x000fe20000400000 */
[----:B---3--:R-:W-:Y:S01]  /*03c0*/  FADD R3, -R12, R3 ;  /* 0x000000030c037221 */ /* 0x008fe20000000100 */
[----:B------:R-:W-:Y:S02]  /*03d0*/  FMUL R5, R2, R5 ;  /* 0x0000000502057220 */ /* 0x000fe40000400000 */
[----:B--2---:R-:W-:-:S02]  /*03e0*/  FMUL R6, R17, R6 ;  /* 0x0000000611067220 */ /* 0x004fc40000400000 */
[----:B------:R-:W-:Y:S02]  /*03f0*/  FFMA R5, R5, R13, R10 ;  /* 0x0000000d05057223 */ /* 0x000fe4000000000a */
[----:B------:R-:W-:Y:S02]  /*0400*/  FMUL R3, R3, R6 ;  /* 0x0000000603037220 */ /* 0x000fe40000400000 */
[----:B------:R-:W-:Y:S02]  /*0410*/  FADD R2, RZ, -R5 ;  /* 0x80000005ff027221 */ /* 0x000fe40000000000 */
[----:B------:R-:W-:Y:S02]  /*0420*/  FFMA R14, R3, R15, R14 ;  /* 0x0000000f030e7223 */ /* 0x000fe4000000000e */
[----:B------:R-:W-:Y:S02]  /*0430*/  FMUL R3, R2, 1.4426950216293334961 ;  /* 0x3fb8aa3b02037820 */ /* 0x000fe40000400000 */
[----:B------:R-:W-:-:S04]  /*0440*/  FADD R2, RZ, -R14 ;  /* 0x8000000eff027221 */ /* 0x000fc80000000000 */
[----:B------:R-:W-:Y:S01]  /*0450*/  FMUL R6, R2, 1.4426950216293334961 ;  /* 0x3fb8aa3b02067820 */ /* 0x000fe20000400000 */
[----:B------:R-:W-:-:S04]  /*0460*/  FSETP.GEU.AND P1, PT, R3, -126, PT ;  /* 0xc2fc00000300780b */ /* 0x000fc80003f2e000 */
[----:B------:R-:W-:-:S09]  /*0470*/  FSETP.GEU.AND P2, PT, R6, -126, PT ;  /* 0xc2fc00000600780b */ /* 0x000fd20003f4e000 */
[----:B------:R-:W-:-:S04]  /*0480*/  @!P1 FMUL R3, R3, 0.5 ;  /* 0x3f00000003039820 */ /* 0x000fc80000400000 */
[----:B------:R-:W-:Y:S01]  /*0490*/  @!P2 FMUL R6, R6, 0.5 ;  /* 0x3f0000000606a820 */ /* 0x000fe20000400000 */
[----:B------:R-:W0:Y:S08]  /*04a0*/  MUFU.EX2 R2, R3 ;  /* 0x0000000300027308 */ /* 0x000e300000000800 */
[----:B------:R-:W1:Y:S01]  /*04b0*/  MUFU.EX2 R7, R6 ;  /* 0x0000000600077308 */ /* 0x000e620000000800 */
[----:B0-----:R-:W-:-:S04]  /*04c0*/  @!P1 FMUL R2, R2, R2 ;  /* 0x0000000202029220 */ /* 0x001fc80000400000 */
[----:B------:R-:W-:Y:S02]  /*04d0*/  FADD R8, R2, 1 ;  /* 0x3f80000002087421 */ /* 0x000fe40000000000 */
[----:B------:R-:W0:Y:S01]  /*04e0*/  LDC.64 R2, c[0x0][0x210] ;  /* 0x00008400ff027b82 */ /* 0x000e220000000a00 */
[----:B-1----:R-:W-:-:S04]  /*04f0*/  @!P2 FMUL R7, R7, R7 ;  /* 0x000000070707a220 */ /* 0x002fc80000400000 */
[----:B------:R-:W-:Y:S01]  /*0500*/  FADD R7, R7, 1 ;  /* 0x3f80000007077421 */ /* 0x000fe20000000000 */
[----:B------:R-:W-:-:S04]  /*0510*/  FSETP.GT.AND P1, PT, R8, 8.50705917302346158658e+37, PT ;  /* 0x7e8000000800780b */ /* 0x000fc80003f24000 */
[----:B------:R-:W-:-:S09]  /*0520*/  FSETP.GT.AND P2, PT, R7, 8.50705917302346158658e+37, PT ;  /* 0x7e8000000700780b */ /* 0x000fd20003f44000 */
[----:B------:R-:W-:-:S04]  /*0530*/  @P1 FMUL R8, R8, 0.25 ;  /* 0x3e80000008081820 */ /* 0x000fc80000400000 */
[----:B------:R-:W-:Y:S02]  /*0540*/  @P2 FMUL R7, R7, 0.25 ;  /* 0x3e80000007072820 */ /* 0x000fe40000400000 */
[----:B------:R-:W1:Y:S08]  /*0550*/  MUFU.RCP R8, R8 ;  /* 0x0000000800087308 */ /* 0x000e700000001000 */
[----:B------:R-:W2:Y:S01]  /*0560*/  MUFU.RCP R7, R7 ;  /* 0x0000000700077308 */ /* 0x000ea20000001000 */
[----:B------:R-:W-:-:S02]  /*0570*/  FSEL R9, R4, 1, P1 ;  /* 0x3f80000004097808 */ /* 0x000fc40000800000 */
[----:B------:R-:W-:-:S03]  /*0580*/  FSEL R6, R4, 1, P2 ;  /* 0x3f80000004067808 */ /* 0x000fc60001000000 */
[----:B-1----:R-:W-:Y:S01]  /*0590*/  FMUL R4, R8, R9 ;  /* 0x0000000908047220 */ /* 0x002fe20000400000 */
[----:B0-----:R-:W-:-:S04]  /*05a0*/  IMAD.WIDE R2, R0, 0x4, R2 ;  /* 0x0000000400027825 */ /* 0x001fc800078e0202 */
[----:B------:R-:W-:Y:S01]  /*05b0*/  FMUL R4, R5, R4 ;  /* 0x0000000405047220 */ /* 0x000fe20000400000 */
[----:B--2---:R-:W-:-:S04]  /*05c0*/  FMUL R9, R7, R6 ;  /* 0x0000000607097220 */ /* 0x004fc80000400000 */
[----:B------:R-:W-:Y:S01]  /*05d0*/  FMUL R5, R14, R9 ;  /* 0x000000090e057220 */ /* 0x000fe20000400000 */
[----:B------:R-:W-:Y:S06]  /*05e0*/  @P0 EXIT ;  /* 0x000000000000094d */ /* 0x000fec0003800000 */
[----:B------:R-:W-:Y:S01]  /*05f0*/  STG.E.64 desc[UR4][R2.64], R4 ;  /* 0x0000000402007986 */ /* 0x000fe2000c101b04 */
[----:B------:R-:W-:Y:S05]  /*0600*/  EXIT ;  /* 0x000000000000794d */ /* 0x000fea0003800000 */
.L_x_0:
[----:B------:R-:W-:-:S00]  /*0610*/  BRA `(.L_x_0) ;  /* 0xfffffffc00fc7947 */ /* 0x000fc0000383ffff */
[----:B------:R-:W-:-:S00]  /*0620*/  NOP ;  /* 0x0000000000007918 */ /* 0x000fc00000000000 */
        /* <DEDUP_REMOVED lines=13> */
.L_x_1:


//--------------------- .nv.global.init           --------------------------
	.section	.nv.global.init,"aw",@progbits
.nv.global.init:
	.type		_$_str,@object
	.size		_$_str,(_$_str_$_2 - _$_str)
_$_str:
        /*0000*/ 	.byte	0x5f, 0x5f, 0x43, 0x55, 0x44, 0x41, 0x5f, 0x46, 0x54, 0x5a, 0x00
	.type		_$_str_$_2,@object
	.size		_$_str_$_2,(.L_1 - _$_str_$_2)
_$_str_$_2:
        /*000b*/ 	.byte	0x5f, 0x5f, 0x43, 0x55, 0x44, 0x41, 0x5f, 0x50, 0x52, 0x45, 0x43, 0x5f, 0x53, 0x51, 0x52, 0x54
        /*001b*/ 	.byte	0x00
.L_1:


//--------------------- .nv.constant0.triton_poi_fused__native_batch_norm_legit_no_training_silu_3 --------------------------
	.section	.nv.constant0.triton_poi_fused__native_batch_norm_legit_no_training_silu_3,"a",@progbits
	.sectionflags	@""
	.align	4
.nv.constant0.triton_poi_fused__native_batch_norm_legit_no_training_silu_3:
	.zero		580
